//
// Generated by NVIDIA NVVM Compiler
//
// Compiler Build ID: CL-36424714
// Cuda compilation tools, release 13.0, V13.0.88
// Based on NVVM 20.0.0
//

.version 9.0
.target sm_100
.address_size 64

	// .globl	_Z16PolynomProbsImplPKfiPKiS0_S2_ifPf

.visible .entry _Z16PolynomProbsImplPKfiPKiS0_S2_ifPf(
	.param .u64 .ptr .align 1 _Z16PolynomProbsImplPKfiPKiS0_S2_ifPf_param_0,
	.param .u32 _Z16PolynomProbsImplPKfiPKiS0_S2_ifPf_param_1,
	.param .u64 .ptr .align 1 _Z16PolynomProbsImplPKfiPKiS0_S2_ifPf_param_2,
	.param .u64 .ptr .align 1 _Z16PolynomProbsImplPKfiPKiS0_S2_ifPf_param_3,
	.param .u64 .ptr .align 1 _Z16PolynomProbsImplPKfiPKiS0_S2_ifPf_param_4,
	.param .u32 _Z16PolynomProbsImplPKfiPKiS0_S2_ifPf_param_5,
	.param .f32 _Z16PolynomProbsImplPKfiPKiS0_S2_ifPf_param_6,
	.param .u64 .ptr .align 1 _Z16PolynomProbsImplPKfiPKiS0_S2_ifPf_param_7
)
{
	.reg .pred 	%p<21>;
	.reg .b32 	%r<48>;
	.reg .b32 	%f<150>;
	.reg .b64 	%rd<49>;

	ld.param.u64 	%rd13, [_Z16PolynomProbsImplPKfiPKiS0_S2_ifPf_param_0];
	ld.param.u32 	%r11, [_Z16PolynomProbsImplPKfiPKiS0_S2_ifPf_param_1];
	ld.param.u64 	%rd14, [_Z16PolynomProbsImplPKfiPKiS0_S2_ifPf_param_2];
	ld.param.u64 	%rd15, [_Z16PolynomProbsImplPKfiPKiS0_S2_ifPf_param_3];
	ld.param.u64 	%rd16, [_Z16PolynomProbsImplPKfiPKiS0_S2_ifPf_param_4];
	ld.param.u32 	%r12, [_Z16PolynomProbsImplPKfiPKiS0_S2_ifPf_param_5];
	ld.param.f32 	%f21, [_Z16PolynomProbsImplPKfiPKiS0_S2_ifPf_param_6];
	ld.param.u64 	%rd17, [_Z16PolynomProbsImplPKfiPKiS0_S2_ifPf_param_7];
	mov.u32 	%r1, %tid.x;
	setp.ge.u32 	%p1, %r1, %r11;
	@%p1 bra 	$L__BB0_17;
	mov.u32 	%r46, %ctaid.x;
	cvt.u64.u32 	%rd1, %r1;
	setp.ge.s32 	%p2, %r46, %r12;
	@%p2 bra 	$L__BB0_17;
	neg.f32 	%f1, %f21;
	mov.u32 	%r3, %nctaid.x;
	cvta.to.global.u64 	%rd2, %rd16;
	cvta.to.global.u64 	%rd3, %rd17;
$L__BB0_3:
	mul.wide.s32 	%rd18, %r46, 4;
	add.s64 	%rd19, %rd2, %rd18;
	ld.global.u32 	%r13, [%rd19];
	cvt.s64.s32 	%rd4, %r13;
	ld.global.u32 	%r5, [%rd19+4];
	sub.s32 	%r6, %r5, %r13;
	setp.lt.s32 	%p3, %r6, 1;
	mov.f32 	%f149, 0f00000000;
	@%p3 bra 	$L__BB0_16;
	cvt.u32.u64 	%r14, %rd4;
	add.s32 	%r15, %r14, 1;
	setp.eq.s32 	%p4, %r5, %r15;
	mov.f32 	%f149, 0f00000000;
	mov.b64 	%rd48, 0;
	@%p4 bra 	$L__BB0_12;
	and.b32  	%r16, %r6, 2147483646;
	neg.s32 	%r47, %r16;
	shl.b64 	%rd21, %rd4, 2;
	add.s64 	%rd47, %rd15, %rd21;
	add.s64 	%rd46, %rd14, %rd21;
	mov.f32 	%f149, 0f00000000;
$L__BB0_6:
	// begin inline asm
	ld.global.nc.s32 %r17, [%rd46];
	// end inline asm
	// begin inline asm
	ld.global.nc.f32 %f26, [%rd47];
	// end inline asm
	mul.lo.s32 	%r18, %r17, %r11;
	cvt.s64.s32 	%rd25, %r18;
	add.s64 	%rd26, %rd25, %rd1;
	shl.b64 	%rd27, %rd26, 2;
	add.s64 	%rd24, %rd13, %rd27;
	// begin inline asm
	ld.global.nc.f32 %f27, [%rd24];
	// end inline asm
	sub.f32 	%f28, %f27, %f26;
	mul.f32 	%f144, %f28, %f1;
	fma.rn.f32 	%f29, %f144, 0f3BBB989D, 0f3F000000;
	cvt.sat.f32.f32 	%f30, %f29;
	mov.f32 	%f31, 0f4B400001;
	mov.f32 	%f32, 0f437C0000;
	fma.rm.f32 	%f33, %f30, %f32, %f31;
	add.f32 	%f34, %f33, 0fCB40007F;
	neg.f32 	%f35, %f34;
	fma.rn.f32 	%f36, %f144, 0f3FB8AA3B, %f35;
	fma.rn.f32 	%f37, %f144, 0f32A57060, %f36;
	mov.b32 	%r19, %f33;
	shl.b32 	%r20, %r19, 23;
	mov.b32 	%f38, %r20;
	ex2.approx.ftz.f32 	%f39, %f37;
	fma.rn.f32 	%f4, %f39, %f38, 0f3F800000;
	abs.f32 	%f40, %f4;
	setp.equ.f32 	%p5, %f40, 0f7F800000;
	@%p5 bra 	$L__BB0_8;
	setp.lt.f32 	%p6, %f4, 0f00800000;
	mul.f32 	%f41, %f4, 0f4B000000;
	selp.f32 	%f42, %f41, %f4, %p6;
	selp.f32 	%f43, 0fC1B80000, 0f00000000, %p6;
	mov.b32 	%r21, %f42;
	add.s32 	%r22, %r21, -1059760811;
	and.b32  	%r23, %r22, -8388608;
	sub.s32 	%r24, %r21, %r23;
	mov.b32 	%f44, %r24;
	cvt.rn.f32.s32 	%f45, %r23;
	fma.rn.f32 	%f46, %f45, 0f34000000, %f43;
	add.f32 	%f47, %f44, 0fBF800000;
	fma.rn.f32 	%f48, %f47, 0fBE055027, 0f3E1039F6;
	fma.rn.f32 	%f49, %f48, %f47, 0fBDF8CDCC;
	fma.rn.f32 	%f50, %f49, %f47, 0f3E0F2955;
	fma.rn.f32 	%f51, %f50, %f47, 0fBE2AD8B9;
	fma.rn.f32 	%f52, %f51, %f47, 0f3E4CED0B;
	fma.rn.f32 	%f53, %f52, %f47, 0fBE7FFF22;
	fma.rn.f32 	%f54, %f53, %f47, 0f3EAAAA78;
	fma.rn.f32 	%f55, %f54, %f47, 0fBF000000;
	mul.f32 	%f56, %f47, %f55;
	fma.rn.f32 	%f57, %f56, %f47, %f47;
	fma.rn.f32 	%f58, %f46, 0f3F317218, %f57;
	setp.gt.u32 	%p7, %r21, 2139095039;
	fma.rn.f32 	%f59, %f42, 0f7F800000, 0f7F800000;
	selp.f32 	%f60, %f59, %f58, %p7;
	setp.eq.f32 	%p8, %f42, 0f00000000;
	selp.f32 	%f144, 0fFF800000, %f60, %p8;
$L__BB0_8:
	sub.f32 	%f7, %f149, %f144;
	add.s64 	%rd28, %rd46, 4;
	// begin inline asm
	ld.global.nc.s32 %r25, [%rd28];
	// end inline asm
	add.s64 	%rd29, %rd47, 4;
	// begin inline asm
	ld.global.nc.f32 %f61, [%rd29];
	// end inline asm
	mul.lo.s32 	%r26, %r25, %r11;
	cvt.s64.s32 	%rd31, %r26;
	add.s64 	%rd32, %rd31, %rd1;
	shl.b64 	%rd33, %rd32, 2;
	add.s64 	%rd30, %rd13, %rd33;
	// begin inline asm
	ld.global.nc.f32 %f62, [%rd30];
	// end inline asm
	sub.f32 	%f63, %f62, %f61;
	mul.f32 	%f145, %f63, %f1;
	fma.rn.f32 	%f64, %f145, 0f3BBB989D, 0f3F000000;
	cvt.sat.f32.f32 	%f65, %f64;
	mov.f32 	%f66, 0f4B400001;
	mov.f32 	%f67, 0f437C0000;
	fma.rm.f32 	%f68, %f65, %f67, %f66;
	add.f32 	%f69, %f68, 0fCB40007F;
	neg.f32 	%f70, %f69;
	fma.rn.f32 	%f71, %f145, 0f3FB8AA3B, %f70;
	fma.rn.f32 	%f72, %f145, 0f32A57060, %f71;
	mov.b32 	%r27, %f68;
	shl.b32 	%r28, %r27, 23;
	mov.b32 	%f73, %r28;
	ex2.approx.ftz.f32 	%f74, %f72;
	fma.rn.f32 	%f9, %f74, %f73, 0f3F800000;
	abs.f32 	%f75, %f9;
	setp.equ.f32 	%p9, %f75, 0f7F800000;
	@%p9 bra 	$L__BB0_10;
	setp.lt.f32 	%p10, %f9, 0f00800000;
	mul.f32 	%f76, %f9, 0f4B000000;
	selp.f32 	%f77, %f76, %f9, %p10;
	selp.f32 	%f78, 0fC1B80000, 0f00000000, %p10;
	mov.b32 	%r29, %f77;
	add.s32 	%r30, %r29, -1059760811;
	and.b32  	%r31, %r30, -8388608;
	sub.s32 	%r32, %r29, %r31;
	mov.b32 	%f79, %r32;
	cvt.rn.f32.s32 	%f80, %r31;
	fma.rn.f32 	%f81, %f80, 0f34000000, %f78;
	add.f32 	%f82, %f79, 0fBF800000;
	fma.rn.f32 	%f83, %f82, 0fBE055027, 0f3E1039F6;
	fma.rn.f32 	%f84, %f83, %f82, 0fBDF8CDCC;
	fma.rn.f32 	%f85, %f84, %f82, 0f3E0F2955;
	fma.rn.f32 	%f86, %f85, %f82, 0fBE2AD8B9;
	fma.rn.f32 	%f87, %f86, %f82, 0f3E4CED0B;
	fma.rn.f32 	%f88, %f87, %f82, 0fBE7FFF22;
	fma.rn.f32 	%f89, %f88, %f82, 0f3EAAAA78;
	fma.rn.f32 	%f90, %f89, %f82, 0fBF000000;
	mul.f32 	%f91, %f82, %f90;
	fma.rn.f32 	%f92, %f91, %f82, %f82;
	fma.rn.f32 	%f93, %f81, 0f3F317218, %f92;
	setp.gt.u32 	%p11, %r29, 2139095039;
	fma.rn.f32 	%f94, %f77, 0f7F800000, 0f7F800000;
	selp.f32 	%f95, %f94, %f93, %p11;
	setp.eq.f32 	%p12, %f77, 0f00000000;
	selp.f32 	%f145, 0fFF800000, %f95, %p12;
$L__BB0_10:
	sub.f32 	%f149, %f7, %f145;
	add.s32 	%r47, %r47, 2;
	add.s64 	%rd47, %rd47, 8;
	add.s64 	%rd46, %rd46, 8;
	setp.ne.s32 	%p13, %r47, 0;
	@%p13 bra 	$L__BB0_6;
	and.b32  	%r33, %r6, 2147483646;
	cvt.u64.u32 	%rd48, %r33;
$L__BB0_12:
	and.b32  	%r34, %r6, 1;
	setp.eq.b32 	%p14, %r34, 1;
	not.pred 	%p15, %p14;
	@%p15 bra 	$L__BB0_16;
	add.s64 	%rd37, %rd48, %rd4;
	shl.b64 	%rd38, %rd37, 2;
	add.s64 	%rd34, %rd14, %rd38;
	// begin inline asm
	ld.global.nc.s32 %r35, [%rd34];
	// end inline asm
	add.s64 	%rd35, %rd15, %rd38;
	// begin inline asm
	ld.global.nc.f32 %f96, [%rd35];
	// end inline asm
	mul.lo.s32 	%r36, %r35, %r11;
	cvt.s64.s32 	%rd39, %r36;
	add.s64 	%rd40, %rd39, %rd1;
	shl.b64 	%rd41, %rd40, 2;
	add.s64 	%rd36, %rd13, %rd41;
	// begin inline asm
	ld.global.nc.f32 %f97, [%rd36];
	// end inline asm
	sub.f32 	%f98, %f97, %f96;
	mul.f32 	%f148, %f98, %f1;
	fma.rn.f32 	%f99, %f148, 0f3BBB989D, 0f3F000000;
	cvt.sat.f32.f32 	%f100, %f99;
	mov.f32 	%f101, 0f4B400001;
	mov.f32 	%f102, 0f437C0000;
	fma.rm.f32 	%f103, %f100, %f102, %f101;
	add.f32 	%f104, %f103, 0fCB40007F;
	neg.f32 	%f105, %f104;
	fma.rn.f32 	%f106, %f148, 0f3FB8AA3B, %f105;
	fma.rn.f32 	%f107, %f148, 0f32A57060, %f106;
	mov.b32 	%r37, %f103;
	shl.b32 	%r38, %r37, 23;
	mov.b32 	%f108, %r38;
	ex2.approx.ftz.f32 	%f109, %f107;
	fma.rn.f32 	%f16, %f109, %f108, 0f3F800000;
	abs.f32 	%f110, %f16;
	setp.equ.f32 	%p16, %f110, 0f7F800000;
	@%p16 bra 	$L__BB0_15;
	setp.lt.f32 	%p17, %f16, 0f00800000;
	mul.f32 	%f111, %f16, 0f4B000000;
	selp.f32 	%f112, %f111, %f16, %p17;
	selp.f32 	%f113, 0fC1B80000, 0f00000000, %p17;
	mov.b32 	%r39, %f112;
	add.s32 	%r40, %r39, -1059760811;
	and.b32  	%r41, %r40, -8388608;
	sub.s32 	%r42, %r39, %r41;
	mov.b32 	%f114, %r42;
	cvt.rn.f32.s32 	%f115, %r41;
	fma.rn.f32 	%f116, %f115, 0f34000000, %f113;
	add.f32 	%f117, %f114, 0fBF800000;
	fma.rn.f32 	%f118, %f117, 0fBE055027, 0f3E1039F6;
	fma.rn.f32 	%f119, %f118, %f117, 0fBDF8CDCC;
	fma.rn.f32 	%f120, %f119, %f117, 0f3E0F2955;
	fma.rn.f32 	%f121, %f120, %f117, 0fBE2AD8B9;
	fma.rn.f32 	%f122, %f121, %f117, 0f3E4CED0B;
	fma.rn.f32 	%f123, %f122, %f117, 0fBE7FFF22;
	fma.rn.f32 	%f124, %f123, %f117, 0f3EAAAA78;
	fma.rn.f32 	%f125, %f124, %f117, 0fBF000000;
	mul.f32 	%f126, %f117, %f125;
	fma.rn.f32 	%f127, %f126, %f117, %f117;
	fma.rn.f32 	%f128, %f116, 0f3F317218, %f127;
	setp.gt.u32 	%p18, %r39, 2139095039;
	fma.rn.f32 	%f129, %f112, 0f7F800000, 0f7F800000;
	selp.f32 	%f130, %f129, %f128, %p18;
	setp.eq.f32 	%p19, %f112, 0f00000000;
	selp.f32 	%f148, 0fFF800000, %f130, %p19;
$L__BB0_15:
	sub.f32 	%f149, %f149, %f148;
$L__BB0_16:
	fma.rn.f32 	%f131, %f149, 0f3BBB989D, 0f3F000000;
	cvt.sat.f32.f32 	%f132, %f131;
	mov.f32 	%f133, 0f4B400001;
	mov.f32 	%f134, 0f437C0000;
	fma.rm.f32 	%f135, %f132, %f134, %f133;
	add.f32 	%f136, %f135, 0fCB40007F;
	neg.f32 	%f137, %f136;
	fma.rn.f32 	%f138, %f149, 0f3FB8AA3B, %f137;
	fma.rn.f32 	%f139, %f149, 0f32A57060, %f138;
	mov.b32 	%r43, %f135;
	shl.b32 	%r44, %r43, 23;
	mov.b32 	%f140, %r44;
	ex2.approx.ftz.f32 	%f141, %f139;
	mul.f32 	%f142, %f141, %f140;
	mul.lo.s32 	%r45, %r46, %r11;
	cvt.s64.s32 	%rd42, %r45;
	add.s64 	%rd43, %rd42, %rd1;
	shl.b64 	%rd44, %rd43, 2;
	add.s64 	%rd45, %rd3, %rd44;
	st.global.f32 	[%rd45], %f142;
	add.s32 	%r46, %r46, %r3;
	setp.lt.s32 	%p20, %r46, %r12;
	@%p20 bra 	$L__BB0_3;
$L__BB0_17:
	ret;

}
	// .globl	_Z18PolynomForwardImplPKfiS0_iiPf
.visible .entry _Z18PolynomForwardImplPKfiS0_iiPf(
	.param .u64 .ptr .align 1 _Z18PolynomForwardImplPKfiS0_iiPf_param_0,
	.param .u32 _Z18PolynomForwardImplPKfiS0_iiPf_param_1,
	.param .u64 .ptr .align 1 _Z18PolynomForwardImplPKfiS0_iiPf_param_2,
	.param .u32 _Z18PolynomForwardImplPKfiS0_iiPf_param_3,
	.param .u32 _Z18PolynomForwardImplPKfiS0_iiPf_param_4,
	.param .u64 .ptr .align 1 _Z18PolynomForwardImplPKfiS0_iiPf_param_5
)
{
	.reg .pred 	%p<4>;
	.reg .b32 	%r<14>;
	.reg .b32 	%f<11>;
	.reg .b64 	%rd<19>;

	ld.param.u64 	%rd3, [_Z18PolynomForwardImplPKfiS0_iiPf_param_0];
	ld.param.u32 	%r7, [_Z18PolynomForwardImplPKfiS0_iiPf_param_1];
	ld.param.u64 	%rd4, [_Z18PolynomForwardImplPKfiS0_iiPf_param_2];
	ld.param.u32 	%r8, [_Z18PolynomForwardImplPKfiS0_iiPf_param_3];
	ld.param.u32 	%r9, [_Z18PolynomForwardImplPKfiS0_iiPf_param_4];
	ld.param.u64 	%rd5, [_Z18PolynomForwardImplPKfiS0_iiPf_param_5];
	mov.u32 	%r1, %ctaid.y;
	mov.u32 	%r2, %tid.x;
	setp.ge.s32 	%p1, %r2, %r7;
	@%p1 bra 	$L__BB1_5;
	mov.u32 	%r13, %ctaid.x;
	cvt.u64.u32 	%rd1, %r2;
	setp.ge.s32 	%p2, %r13, %r8;
	mov.f32 	%f10, 0f00000000;
	@%p2 bra 	$L__BB1_4;
	mov.u32 	%r4, %nctaid.x;
	cvt.u64.u32 	%rd2, %r1;
	mov.f32 	%f10, 0f00000000;
$L__BB1_3:
	mul.lo.s32 	%r10, %r13, %r7;
	cvt.s64.s32 	%rd8, %r10;
	add.s64 	%rd9, %rd8, %rd1;
	shl.b64 	%rd10, %rd9, 2;
	add.s64 	%rd6, %rd3, %rd10;
	// begin inline asm
	ld.global.nc.f32 %f6, [%rd6];
	// end inline asm
	mul.lo.s32 	%r11, %r13, %r9;
	cvt.s64.s32 	%rd11, %r11;
	add.s64 	%rd12, %rd11, %rd2;
	shl.b64 	%rd13, %rd12, 2;
	add.s64 	%rd7, %rd4, %rd13;
	// begin inline asm
	ld.global.nc.f32 %f7, [%rd7];
	// end inline asm
	fma.rn.f32 	%f10, %f6, %f7, %f10;
	add.s32 	%r13, %r13, %r4;
	setp.lt.s32 	%p3, %r13, %r8;
	@%p3 bra 	$L__BB1_3;
$L__BB1_4:
	mul.lo.s32 	%r12, %r7, %r1;
	cvt.u64.u32 	%rd14, %r12;
	add.s64 	%rd15, %rd14, %rd1;
	cvta.to.global.u64 	%rd16, %rd5;
	shl.b64 	%rd17, %rd15, 2;
	add.s64 	%rd18, %rd16, %rd17;
	atom.global.add.f32 	%f8, [%rd18], %f10;
$L__BB1_5:
	ret;

}


// ===== COMPILED SASS (sm_100) =====

	.target	sm_100

	.elftype	@"ET_EXEC"


//--------------------- .note.nv.tkinfo           --------------------------
	.section	.note.nv.tkinfo,"",@"SHT_NOTE"
	.sectionflags	@"SHF_NOTE_NV_TKINFO"
	.tkinfo
        /*0018*/ 	.word	0x00000002
        /*0030*/ 	.string	""
        /*0030*/ 	.string	"ptxas"
        /*0030*/ 	.string	"Cuda compilation tools, release 13.0, V13.0.88"
        /*0030*/ 	.string	"Build cuda_13.0.r13.0/compiler.36424714_0"
        /*0030*/ 	.string	"-arch sm_100 -m 64 "



//--------------------- .note.nv.cuinfo           --------------------------
	.section	.note.nv.cuinfo,"",@"SHT_NOTE"
	.sectionflags	@"SHF_NOTE_NV_CUINFO"
        /*0018*/ 	.short	0x0002
        /*001a*/ 	.short	0x0064
        /*001c*/ 	.short	0x0082
	.zero		2


//--------------------- .nv.info                  --------------------------
	.section	.nv.info,"",@"SHT_CUDA_INFO"
	.align	4


	//----- nvinfo : EIATTR_REGCOUNT
	.align		4
        /*0000*/ 	.byte	0x04, 0x2f
        /*0002*/ 	.short	(.L_1 - .L_0)
	.align		4
.L_0:
        /*0004*/ 	.word	index@(_Z16PolynomProbsImplPKfiPKiS0_S2_ifPf)
        /*0008*/ 	.word	0x00000018


	//----- nvinfo : EIATTR_FRAME_SIZE
	.align		4
.L_1:
        /*000c*/ 	.byte	0x04, 0x11
        /*000e*/ 	.short	(.L_3 - .L_2)
	.align		4
.L_2:
        /*0010*/ 	.word	index@(_Z16PolynomProbsImplPKfiPKiS0_S2_ifPf)
        /*0014*/ 	.word	0x00000000


	//----- nvinfo : EIATTR_REGCOUNT
	.align		4
.L_3:
        /*0018*/ 	.byte	0x04, 0x2f
        /*001a*/ 	.short	(.L_5 - .L_4)
	.align		4
.L_4:
        /*001c*/ 	.word	index@(_Z18PolynomForwardImplPKfiS0_iiPf)
        /*0020*/ 	.word	0x00000012


	//----- nvinfo : EIATTR_FRAME_SIZE
	.align		4
.L_5:
        /*0024*/ 	.byte	0x04, 0x11
        /*0026*/ 	.short	(.L_7 - .L_6)
	.align		4
.L_6:
        /*0028*/ 	.word	index@(_Z18PolynomForwardImplPKfiS0_iiPf)
        /*002c*/ 	.word	0x00000000


	//----- nvinfo : EIATTR_MIN_STACK_SIZE
	.align		4
.L_7:
        /*0030*/ 	.byte	0x04, 0x12
        /*0032*/ 	.short	(.L_9 - .L_8)
	.align		4
.L_8:
        /*0034*/ 	.word	index@(_Z18PolynomForwardImplPKfiS0_iiPf)
        /*0038*/ 	.word	0x00000000


	//----- nvinfo : EIATTR_MIN_STACK_SIZE
	.align		4
.L_9:
        /*003c*/ 	.byte	0x04, 0x12
        /*003e*/ 	.short	(.L_11 - .L_10)
	.align		4
.L_10:
        /*0040*/ 	.word	index@(_Z16PolynomProbsImplPKfiPKiS0_S2_ifPf)
        /*0044*/ 	.word	0x00000000
.L_11:


//--------------------- .nv.compat                --------------------------
	.section	.nv.compat,"",@"SHT_CUDA_COMPAT_INFO"
	.align	4
        /*0000*/ 	.byte	0x02, 0x09, 0x00, 0x00, 0x02, 0x02, 0x01, 0x00, 0x02, 0x05, 0x05, 0x00, 0x03, 0x07, 0x01, 0x01
        /*0010*/ 	.byte	0x02, 0x03, 0x00, 0x00, 0x02, 0x06, 0x01, 0x00, 0x04, 0x0b, 0x08, 0x00, 0x01, 0x00, 0x00, 0x00
        /*0020*/ 	.byte	0x00, 0x00, 0x00, 0x00


//--------------------- .nv.info._Z18PolynomForwardImplPKfiS0_iiPf --------------------------
	.section	.nv.info._Z18PolynomForwardImplPKfiS0_iiPf,"",@"SHT_CUDA_INFO"
	.sectionflags	@""
	.align	4


	//----- nvinfo : EIATTR_CUDA_API_VERSION
	.align		4
        /*0000*/ 	.byte	0x04, 0x37
        /*0002*/ 	.short	(.L_13 - .L_12)
.L_12:
        /*0004*/ 	.word	0x00000082


	//----- nvinfo : EIATTR_KPARAM_INFO
	.align		4
.L_13:
        /*0008*/ 	.byte	0x04, 0x17
        /*000a*/ 	.short	(.L_15 - .L_14)
.L_14:
        /*000c*/ 	.word	0x00000000
        /*0010*/ 	.short	0x0005
        /*0012*/ 	.short	0x0020
        /*0014*/ 	.byte	0x00, 0xf5, 0x21, 0x00


	//----- nvinfo : EIATTR_KPARAM_INFO
	.align		4
.L_15:
        /*0018*/ 	.byte	0x04, 0x17
        /*001a*/ 	.short	(.L_17 - .L_16)
.L_16:
        /*001c*/ 	.word	0x00000000
        /*0020*/ 	.short	0x0004
        /*0022*/ 	.short	0x001c
        /*0024*/ 	.byte	0x00, 0xf0, 0x11, 0x00


	//----- nvinfo : EIATTR_KPARAM_INFO
	.align		4
.L_17:
        /*0028*/ 	.byte	0x04, 0x17
        /*002a*/ 	.short	(.L_19 - .L_18)
.L_18:
        /*002c*/ 	.word	0x00000000
        /*0030*/ 	.short	0x0003
        /*0032*/ 	.short	0x0018
        /*0034*/ 	.byte	0x00, 0xf0, 0x11, 0x00


	//----- nvinfo : EIATTR_KPARAM_INFO
	.align		4
.L_19:
        /*0038*/ 	.byte	0x04, 0x17
        /*003a*/ 	.short	(.L_21 - .L_20)
.L_20:
        /*003c*/ 	.word	0x00000000
        /*0040*/ 	.short	0x0002
        /*0042*/ 	.short	0x0010
        /*0044*/ 	.byte	0x00, 0xf5, 0x21, 0x00


	//----- nvinfo : EIATTR_KPARAM_INFO
	.align		4
.L_21:
        /*0048*/ 	.byte	0x04, 0x17
        /*004a*/ 	.short	(.L_23 - .L_22)
.L_22:
        /*004c*/ 	.word	0x00000000
        /*0050*/ 	.short	0x0001
        /*0052*/ 	.short	0x0008
        /*0054*/ 	.byte	0x00, 0xf0, 0x11, 0x00


	//----- nvinfo : EIATTR_KPARAM_INFO
	.align		4
.L_23:
        /*0058*/ 	.byte	0x04, 0x17
        /*005a*/ 	.short	(.L_25 - .L_24)
.L_24:
        /*005c*/ 	.word	0x00000000
        /*0060*/ 	.short	0x0000
        /*0062*/ 	.short	0x0000
        /*0064*/ 	.byte	0x00, 0xf5, 0x21, 0x00


	//----- nvinfo : EIATTR_SPARSE_MMA_MASK
	.align		4
.L_25:
        /*0068*/ 	.byte	0x03, 0x50
        /*006a*/ 	.short	0x0000


	//----- nvinfo : EIATTR_MAXREG_COUNT
	.align		4
        /*006c*/ 	.byte	0x03, 0x1b
        /*006e*/ 	.short	0x00ff


	//----- nvinfo : EIATTR_MERCURY_ISA_VERSION
	.align		4
        /*0070*/ 	.byte	0x03, 0x5f
        /*0072*/ 	.short	0x0101


	//----- nvinfo : EIATTR_VRC_CTA_INIT_COUNT
	.align		4
        /*0074*/ 	.byte	0x02, 0x4a
	.zero		1
	.zero		1


	//----- nvinfo : EIATTR_EXIT_INSTR_OFFSETS
	.align		4
        /*0078*/ 	.byte	0x04, 0x1c
        /*007a*/ 	.short	(.L_27 - .L_26)


	//   ....[0]....
.L_26:
        /*007c*/ 	.word	0x00000040


	//   ....[1]....
        /*0080*/ 	.word	0x00000290


	//----- nvinfo : EIATTR_CBANK_PARAM_SIZE
	.align		4
.L_27:
        /*0084*/ 	.byte	0x03, 0x19
        /*0086*/ 	.short	0x0028


	//----- nvinfo : EIATTR_PARAM_CBANK
	.align		4
        /*0088*/ 	.byte	0x04, 0x0a
        /*008a*/ 	.short	(.L_29 - .L_28)
	.align		4
.L_28:
        /*008c*/ 	.word	index@(.nv.constant0._Z18PolynomForwardImplPKfiS0_iiPf)
        /*0090*/ 	.short	0x0380
        /*0092*/ 	.short	0x0028


	//----- nvinfo : EIATTR_SW_WAR
	.align		4
.L_29:
        /*0094*/ 	.byte	0x04, 0x36
        /*0096*/ 	.short	(.L_31 - .L_30)
.L_30:
        /*0098*/ 	.word	0x00000008
.L_31:


//--------------------- .nv.info._Z16PolynomProbsImplPKfiPKiS0_S2_ifPf --------------------------
	.section	.nv.info._Z16PolynomProbsImplPKfiPKiS0_S2_ifPf,"",@"SHT_CUDA_INFO"
	.sectionflags	@""
	.align	4


	//----- nvinfo : EIATTR_CUDA_API_VERSION
	.align		4
        /*0000*/ 	.byte	0x04, 0x37
        /*0002*/ 	.short	(.L_33 - .L_32)
.L_32:
        /*0004*/ 	.word	0x00000082


	//----- nvinfo : EIATTR_KPARAM_INFO
	.align		4
.L_33:
        /*0008*/ 	.byte	0x04, 0x17
        /*000a*/ 	.short	(.L_35 - .L_34)
.L_34:
        /*000c*/ 	.word	0x00000000
        /*0010*/ 	.short	0x0007
        /*0012*/ 	.short	0x0030
        /*0014*/ 	.byte	0x00, 0xf5, 0x21, 0x00


	//----- nvinfo : EIATTR_KPARAM_INFO
	.align		4
.L_35:
        /*0018*/ 	.byte	0x04, 0x17
        /*001a*/ 	.short	(.L_37 - .L_36)
.L_36:
        /*001c*/ 	.word	0x00000000
        /*0020*/ 	.short	0x0006
        /*0022*/ 	.short	0x002c
        /*0024*/ 	.byte	0x00, 0xf0, 0x11, 0x00


	//----- nvinfo : EIATTR_KPARAM_INFO
	.align		4
.L_37:
        /*0028*/ 	.byte	0x04, 0x17
        /*002a*/ 	.short	(.L_39 - .L_38)
.L_38:
        /*002c*/ 	.word	0x00000000
        /*0030*/ 	.short	0x0005
        /*0032*/ 	.short	0x0028
        /*0034*/ 	.byte	0x00, 0xf0, 0x11, 0x00


	//----- nvinfo : EIATTR_KPARAM_INFO
	.align		4
.L_39:
        /*0038*/ 	.byte	0x04, 0x17
        /*003a*/ 	.short	(.L_41 - .L_40)
.L_40:
        /*003c*/ 	.word	0x00000000
        /*0040*/ 	.short	0x0004
        /*0042*/ 	.short	0x0020
        /*0044*/ 	.byte	0x00, 0xf5, 0x21, 0x00


	//----- nvinfo : EIATTR_KPARAM_INFO
	.align		4
.L_41:
        /*0048*/ 	.byte	0x04, 0x17
        /*004a*/ 	.short	(.L_43 - .L_42)
.L_42:
        /*004c*/ 	.word	0x00000000
        /*0050*/ 	.short	0x0003
        /*0052*/ 	.short	0x0018
        /*0054*/ 	.byte	0x00, 0xf5, 0x21, 0x00


	//----- nvinfo : EIATTR_KPARAM_INFO
	.align		4
.L_43:
        /*0058*/ 	.byte	0x04, 0x17
        /*005a*/ 	.short	(.L_45 - .L_44)
.L_44:
        /*005c*/ 	.word	0x00000000
        /*0060*/ 	.short	0x0002
        /*0062*/ 	.short	0x0010
        /*0064*/ 	.byte	0x00, 0xf5, 0x21, 0x00


	//----- nvinfo : EIATTR_KPARAM_INFO
	.align		4
.L_45:
        /*0068*/ 	.byte	0x04, 0x17
        /*006a*/ 	.short	(.L_47 - .L_46)
.L_46:
        /*006c*/ 	.word	0x00000000
        /*0070*/ 	.short	0x0001
        /*0072*/ 	.short	0x0008
        /*0074*/ 	.byte	0x00, 0xf0, 0x11, 0x00


	//----- nvinfo : EIATTR_KPARAM_INFO
	.align		4
.L_47:
        /*0078*/ 	.byte	0x04, 0x17
        /*007a*/ 	.short	(.L_49 - .L_48)
.L_48:
        /*007c*/ 	.word	0x00000000
        /*0080*/ 	.short	0x0000
        /*0082*/ 	.short	0x0000
        /*0084*/ 	.byte	0x00, 0xf5, 0x21, 0x00


	//----- nvinfo : EIATTR_SPARSE_MMA_MASK
	.align		4
.L_49:
        /*0088*/ 	.byte	0x03, 0x50
        /*008a*/ 	.short	0x0000


	//----- nvinfo : EIATTR_MAXREG_COUNT
	.align		4
        /*008c*/ 	.byte	0x03, 0x1b
        /*008e*/ 	.short	0x00ff


	//----- nvinfo : EIATTR_MERCURY_ISA_VERSION
	.align		4
        /*0090*/ 	.byte	0x03, 0x5f
        /*0092*/ 	.short	0x0101


	//----- nvinfo : EIATTR_VRC_CTA_INIT_COUNT
	.align		4
        /*0094*/ 	.byte	0x02, 0x4a
	.zero		1
	.zero		1


	//----- nvinfo : EIATTR_EXIT_INSTR_OFFSETS
	.align		4
        /*0098*/ 	.byte	0x04, 0x1c
        /*009a*/ 	.short	(.L_51 - .L_50)


	//   ....[0]....
.L_50:
        /*009c*/ 	.word	0x00000040


	//   ....[1]....
        /*00a0*/ 	.word	0x00000080


	//   ....[2]....
        /*00a4*/ 	.word	0x00000ed0


	//----- nvinfo : EIATTR_CRS_STACK_SIZE
	.align		4
.L_51:
        /*00a8*/ 	.byte	0x04, 0x1e
        /*00aa*/ 	.short	(.L_53 - .L_52)
.L_52:
        /*00ac*/ 	.word	0x00000000


	//----- nvinfo : EIATTR_CBANK_PARAM_SIZE
	.align		4
.L_53:
        /*00b0*/ 	.byte	0x03, 0x19
        /*00b2*/ 	.short	0x0038


	//----- nvinfo : EIATTR_PARAM_CBANK
	.align		4
        /*00b4*/ 	.byte	0x04, 0x0a
        /*00b6*/ 	.short	(.L_55 - .L_54)
	.align		4
.L_54:
        /*00b8*/ 	.word	index@(.nv.constant0._Z16PolynomProbsImplPKfiPKiS0_S2_ifPf)
        /*00bc*/ 	.short	0x0380
        /*00be*/ 	.short	0x0038


	//----- nvinfo : EIATTR_SW_WAR
	.align		4
.L_55:
        /*00c0*/ 	.byte	0x04, 0x36
        /*00c2*/ 	.short	(.L_57 - .L_56)
.L_56:
        /*00c4*/ 	.word	0x00000008
.L_57:


//--------------------- .nv.callgraph             --------------------------
	.section	.nv.callgraph,"",@"SHT_CUDA_CALLGRAPH"
	.align	4
	.sectionentsize	8
	.align		4
        /*0000*/ 	.word	0x00000000
	.align		4
        /*0004*/ 	.word	0xffffffff
	.align		4
        /*0008*/ 	.word	0x00000000
	.align		4
        /*000c*/ 	.word	0xfffffffe
	.align		4
        /*0010*/ 	.word	0x00000000
	.align		4
        /*0014*/ 	.word	0xfffffffd
	.align		4
        /*0018*/ 	.word	0x00000000
	.align		4
        /*001c*/ 	.word	0xfffffffc


//--------------------- .text._Z18PolynomForwardImplPKfiS0_iiPf --------------------------
	.section	.text._Z18PolynomForwardImplPKfiS0_iiPf,"ax",@progbits
	.align	128
        .global         _Z18PolynomForwardImplPKfiS0_iiPf
        .type           _Z18PolynomForwardImplPKfiS0_iiPf,@function
        .size           _Z18PolynomForwardImplPKfiS0_iiPf,(.L_x_14 - _Z18PolynomForwardImplPKfiS0_iiPf)
        .other          _Z18PolynomForwardImplPKfiS0_iiPf,@"STO_CUDA_ENTRY STV_DEFAULT"
_Z18PolynomForwardImplPKfiS0_iiPf:
.text._Z18PolynomForwardImplPKfiS0_iiPf:
[----:B------:R-:W-:Y:S01]  /*0000*/  LDC R1, c[0x0][0x37c] ;  /* 0x0000df00ff017b82 */ /* 0x000fe20000000800 */
[----:B------:R-:W0:Y:S01]  /*0010*/  S2R R11, SR_TID.X ;  /* 0x00000000000b7919 */ /* 0x000e220000002100 */
[----:B------:R-:W0:Y:S02]  /*0020*/  LDCU UR5, c[0x0][0x388] ;  /* 0x00007100ff0577ac */ /* 0x000e240008000800 */
[----:B0-----:R-:W-:-:S13]  /*0030*/  ISETP.GE.AND P0, PT, R11, UR5, PT ;  /* 0x000000050b007c0c */ /* 0x001fda000bf06270 */
[----:B------:R-:W-:Y:S05]  /*0040*/  @P0 EXIT ;  /* 0x000000000000094d */ /* 0x000fea0003800000 */
[----:B------:R-:W0:Y:S01]  /*0050*/  S2UR UR4, SR_CTAID.X ;  /* 0x00000000000479c3 */ /* 0x000e220000002500 */
[----:B------:R-:W0:Y:S01]  /*0060*/  LDCU UR8, c[0x0][0x398] ;  /* 0x00007300ff0877ac */ /* 0x000e220008000800 */
[----:B------:R-:W1:Y:S01]  /*0070*/  S2R R8, SR_CTAID.Y ;  /* 0x0000000000087919 */ /* 0x000e620000002600 */
[----:B------:R-:W-:Y:S01]  /*0080*/  IMAD.MOV.U32 R9, RZ, RZ, RZ ;  /* 0x000000ffff097224 */ /* 0x000fe200078e00ff */
[----:B------:R-:W2:Y:S01]  /*0090*/  LDCU.64 UR6, c[0x0][0x358] ;  /* 0x00006b00ff0677ac */ /* 0x000ea20008000a00 */
[----:B0-----:R-:W-:-:S09]  /*00a0*/  UISETP.GE.AND UP0, UPT, UR4, UR8, UPT ;  /* 0x000000080400728c */ /* 0x001fd2000bf06270 */
[----:B--2---:R-:W-:Y:S05]  /*00b0*/  BRA.U UP0, `(.L_x_0) ;  /* 0x0000000100587547 */ /* 0x004fea000b800000 */
[----:B------:R-:W0:Y:S01]  /*00c0*/  LDC R13, c[0x0][0x370] ;  /* 0x0000dc00ff0d7b82 */ /* 0x000e220000000800 */
[----:B------:R-:W-:Y:S01]  /*00d0*/  IMAD.U32 R0, RZ, RZ, UR4 ;  /* 0x00000004ff007e24 */ /* 0x000fe2000f8e00ff */
[----:B------:R-:W2:Y:S01]  /*00e0*/  LDCU UR9, c[0x0][0x39c] ;  /* 0x00007380ff0977ac */ /* 0x000ea20008000800 */
[----:B------:R-:W-:Y:S01]  /*00f0*/  IMAD.MOV.U32 R9, RZ, RZ, RZ ;  /* 0x000000ffff097224 */ /* 0x000fe200078e00ff */
[----:B------:R-:W3:Y:S04]  /*0100*/  LDCU.64 UR10, c[0x0][0x380] ;  /* 0x00007000ff0a77ac */ /* 0x000ee80008000a00 */
[----:B------:R-:W4:Y:S02]  /*0110*/  LDC.64 R2, c[0x0][0x390] ;  /* 0x0000e400ff027b82 */ /* 0x000f240000000a00 */
.L_x_1:
[C---:B------:R-:W-:Y:S02]  /*0120*/  IMAD R4, R0.reuse, UR5, RZ ;  /* 0x0000000500047c24 */ /* 0x040fe4000f8e02ff */
[----:B--2---:R-:W-:-:S03]  /*0130*/  IMAD R5, R0, UR9, RZ ;  /* 0x0000000900057c24 */ /* 0x004fc6000f8e02ff */
[C---:B------:R-:W-:Y:S02]  /*0140*/  IADD3 R12, P0, PT, R4.reuse, R11, RZ ;  /* 0x0000000b040c7210 */ /* 0x040fe40007f1e0ff */
[C---:B-1----:R-:W-:Y:S02]  /*0150*/  IADD3 R7, P1, PT, R5.reuse, R8, RZ ;  /* 0x0000000805077210 */ /* 0x042fe40007f3e0ff */
[----:B------:R-:W-:Y:S02]  /*0160*/  LEA.HI.X.SX32 R15, R4, RZ, 0x1, P0 ;  /* 0x000000ff040f7211 */ /* 0x000fe400000f0eff */
[----:B------:R-:W-:Y:S02]  /*0170*/  LEA.HI.X.SX32 R10, R5, RZ, 0x1, P1 ;  /* 0x000000ff050a7211 */ /* 0x000fe400008f0eff */
[----:B---3--:R-:W-:Y:S02]  /*0180*/  LEA R4, P0, R12, UR10, 0x2 ;  /* 0x0000000a0c047c11 */ /* 0x008fe4000f8010ff */
[----:B----4-:R-:W-:-:S02]  /*0190*/  LEA R6, P1, R7, R2, 0x2 ;  /* 0x0000000207067211 */ /* 0x010fc400078210ff */
[----:B------:R-:W-:Y:S02]  /*01a0*/  LEA.HI.X R5, R12, UR11, R15, 0x2, P0 ;  /* 0x0000000b0c057c11 */ /* 0x000fe400080f140f */
[----:B------:R-:W-:-:S03]  /*01b0*/  LEA.HI.X R7, R7, R3, R10, 0x2, P1 ;  /* 0x0000000307077211 */ /* 0x000fc600008f140a */
[----:B------:R-:W2:Y:S04]  /*01c0*/  LDG.E.CONSTANT R4, desc[UR6][R4.64] ;  /* 0x0000000604047981 */ /* 0x000ea8000c1e9900 */
[----:B------:R-:W2:Y:S01]  /*01d0*/  LDG.E.CONSTANT R6, desc[UR6][R6.64] ;  /* 0x0000000606067981 */ /* 0x000ea2000c1e9900 */
[----:B0-----:R-:W-:-:S05]  /*01e0*/  IMAD.IADD R0, R13, 0x1, R0 ;  /* 0x000000010d007824 */ /* 0x001fca00078e0200 */
[----:B------:R-:W-:Y:S01]  /*01f0*/  ISETP.GE.AND P0, PT, R0, UR8, PT ;  /* 0x0000000800007c0c */ /* 0x000fe2000bf06270 */
[----:B--2---:R-:W-:-:S12]  /*0200*/  FFMA R9, R4, R6, R9 ;  /* 0x0000000604097223 */ /* 0x004fd80000000009 */
[----:B------:R-:W-:Y:S05]  /*0210*/  @!P0 BRA `(.L_x_1) ;  /* 0xfffffffc00c08947 */ /* 0x000fea000383ffff */
.L_x_0:
[----:B------:R-:W0:Y:S01]  /*0220*/  LDCU.64 UR12, c[0x0][0x3a0] ;  /* 0x00007400ff0c77ac */ /* 0x000e220008000a00 */
[----:B-1----:R-:W-:-:S05]  /*0230*/  IMAD R8, R8, UR5, RZ ;  /* 0x0000000508087c24 */ /* 0x002fca000f8e02ff */
[----:B------:R-:W-:-:S05]  /*0240*/  IADD3 R11, P0, PT, R8, R11, RZ ;  /* 0x0000000b080b7210 */ /* 0x000fca0007f1e0ff */
[----:B------:R-:W-:Y:S01]  /*0250*/  IMAD.X R0, RZ, RZ, RZ, P0 ;  /* 0x000000ffff007224 */ /* 0x000fe200000e06ff */
[----:B0-----:R-:W-:-:S04]  /*0260*/  LEA R2, P0, R11, UR12, 0x2 ;  /* 0x0000000c0b027c11 */ /* 0x001fc8000f8010ff */
[----:B------:R-:W-:-:S05]  /*0270*/  LEA.HI.X R3, R11, UR13, R0, 0x2, P0 ;  /* 0x0000000d0b037c11 */ /* 0x000fca00080f1400 */
[----:B------:R-:W-:Y:S01]  /*0280*/  REDG.E.ADD.F32.FTZ.RN.STRONG.GPU desc[UR6][R2.64], R9 ;  /* 0x00000009020079a6 */ /* 0x000fe2000c12f306 */
[----:B------:R-:W-:Y:S05]  /*0290*/  EXIT ;  /* 0x000000000000794d */ /* 0x000fea0003800000 */
.L_x_2:
[----:B------:R-:W-:-:S00]  /*02a0*/  BRA `(.L_x_2) ;  /* 0xfffffffc00fc7947 */ /* 0x000fc0000383ffff */
[----:B------:R-:W-:-:S00]  /*02b0*/  NOP ;  /* 0x0000000000007918 */ /* 0x000fc00000000000 */
        /* <DEDUP_REMOVED lines=12> */
.L_x_14:


//--------------------- .text._Z16PolynomProbsImplPKfiPKiS0_S2_ifPf --------------------------
	.section	.text._Z16PolynomProbsImplPKfiPKiS0_S2_ifPf,"ax",@progbits
	.align	128
        .global         _Z16PolynomProbsImplPKfiPKiS0_S2_ifPf
        .type           _Z16PolynomProbsImplPKfiPKiS0_S2_ifPf,@function
        .size           _Z16PolynomProbsImplPKfiPKiS0_S2_ifPf,(.L_x_15 - _Z16PolynomProbsImplPKfiPKiS0_S2_ifPf)
        .other          _Z16PolynomProbsImplPKfiPKiS0_S2_ifPf,@"STO_CUDA_ENTRY STV_DEFAULT"
_Z16PolynomProbsImplPKfiPKiS0_S2_ifPf:
.text._Z16PolynomProbsImplPKfiPKiS0_S2_ifPf:
[----:B------:R-:W-:Y:S01]  /*0000*/  LDC R1, c[0x0][0x37c] ;  /* 0x0000df00ff017b82 */ /* 0x000fe20000000800 */
[----:B------:R-:W0:Y:S01]  /*0010*/  S2R R0, SR_TID.X ;  /* 0x0000000000007919 */ /* 0x000e220000002100 */
[----:B------:R-:W0:Y:S02]  /*0020*/  LDCU UR4, c[0x0][0x388] ;  /* 0x00007100ff0477ac */ /* 0x000e240008000800 */
[----:B0-----:R-:W-:-:S13]  /*0030*/  ISETP.GE.U32.AND P0, PT, R0, UR4, PT ;  /* 0x0000000400007c0c */ /* 0x001fda000bf06070 */
[----:B------:R-:W-:Y:S05]  /*0040*/  @P0 EXIT ;  /* 0x000000000000094d */ /* 0x000fea0003800000 */
[----:B------:R-:W0:Y:S08]  /*0050*/  S2UR UR4, SR_CTAID.X ;  /* 0x00000000000479c3 */ /* 0x000e300000002500 */
[----:B------:R-:W0:Y:S02]  /*0060*/  LDC R2, c[0x0][0x3a8] ;  /* 0x0000ea00ff027b82 */ /* 0x000e240000000800 */
[----:B0-----:R-:W-:-:S13]  /*0070*/  ISETP.LE.AND P0, PT, R2, UR4, PT ;  /* 0x0000000402007c0c */ /* 0x001fda000bf03270 */
[----:B------:R-:W-:Y:S05]  /*0080*/  @P0 EXIT ;  /* 0x000000000000094d */ /* 0x000fea0003800000 */
[----:B------:R-:W0:Y:S01]  /*0090*/  LDC R6, c[0x0][0x370] ;  /* 0x0000dc00ff067b82 */ /* 0x000e220000000800 */
[----:B------:R-:W-:Y:S01]  /*00a0*/  MOV R7, UR4 ;  /* 0x0000000400077c02 */ /* 0x000fe20008000f00 */
[----:B------:R-:W1:Y:S06]  /*00b0*/  LDCU.64 UR6, c[0x0][0x358] ;  /* 0x00006b00ff0677ac */ /* 0x000e6c0008000a00 */
.L_x_12:
[----:B------:R-:W2:Y:S02]  /*00c0*/  LDC.64 R2, c[0x0][0x3a0] ;  /* 0x0000e800ff027b82 */ /* 0x000ea40000000a00 */
[----:B--2---:R-:W-:-:S05]  /*00d0*/  IMAD.WIDE R2, R7, 0x4, R2 ;  /* 0x0000000407027825 */ /* 0x004fca00078e0202 */
[----:B-1----:R-:W2:Y:S04]  /*00e0*/  LDG.E R9, desc[UR6][R2.64] ;  /* 0x0000000602097981 */ /* 0x002ea8000c1e1900 */
[----:B------:R-:W2:Y:S01]  /*00f0*/  LDG.E R4, desc[UR6][R2.64+0x4] ;  /* 0x0000040602047981 */ /* 0x000ea2000c1e1900 */
[----:B------:R-:W-:Y:S01]  /*0100*/  IMAD.MOV.U32 R8, RZ, RZ, RZ ;  /* 0x000000ffff087224 */ /* 0x000fe200078e00ff */
[----:B--2---:R-:W-:-:S04]  /*0110*/  IADD3 R10, PT, PT, -R9, R4, RZ ;  /* 0x00000004090a7210 */ /* 0x004fc80007ffe1ff */
[----:B------:R-:W-:-:S13]  /*0120*/  ISETP.GE.AND P0, PT, R10, 0x1, PT ;  /* 0x000000010a00780c */ /* 0x000fda0003f06270 */
[----:B------:R-:W-:Y:S05]  /*0130*/  @!P0 BRA `(.L_x_3) ;  /* 0x0000000c000c8947 */ /* 0x000fea0003800000 */
[----:B------:R-:W-:Y:S01]  /*0140*/  IADD3 R2, PT, PT, R9, 0x1, RZ ;  /* 0x0000000109027810 */ /* 0x000fe20007ffe0ff */
[----:B------:R-:W-:Y:S01]  /*0150*/  HFMA2 R8, -RZ, RZ, 0, 0 ;  /* 0x00000000ff087431 */ /* 0x000fe200000001ff */
[----:B------:R-:W-:Y:S02]  /*0160*/  SHF.R.S32.HI R12, RZ, 0x1f, R9 ;  /* 0x0000001fff0c7819 */ /* 0x000fe40000011409 */
[----:B------:R-:W-:Y:S02]  /*0170*/  ISETP.NE.AND P0, PT, R4, R2, PT ;  /* 0x000000020400720c */ /* 0x000fe40003f05270 */
[----:B------:R-:W-:-:S11]  /*0180*/  CS2R R2, SRZ ;  /* 0x0000000000027805 */ /* 0x000fd6000001ff00 */
[----:B------:R-:W-:Y:S05]  /*0190*/  @!P0 BRA `(.L_x_4) ;  /* 0x0000000400ec8947 */ /* 0x000fea0003800000 */
[----:B------:R-:W1:Y:S01]  /*01a0*/  LDCU.128 UR8, c[0x0][0x390] ;  /* 0x00007200ff0877ac */ /* 0x000e620008000c00 */
[C---:B------:R-:W-:Y:S01]  /*01b0*/  IMAD.SHL.U32 R4, R9.reuse, 0x4, RZ ;  /* 0x0000000409047824 */ /* 0x040fe200078e00ff */
[----:B------:R-:W-:Y:S02]  /*01c0*/  SHF.L.U64.HI R5, R9, 0x2, R12 ;  /* 0x0000000209057819 */ /* 0x000fe4000001020c */
[----:B------:R-:W-:Y:S01]  /*01d0*/  LOP3.LUT R11, R10, 0x7ffffffe, RZ, 0xc0, !PT ;  /* 0x7ffffffe0a0b7812 */ /* 0x000fe200078ec0ff */
[----:B------:R-:W2:Y:S01]  /*01e0*/  LDCU UR13, c[0x0][0x388] ;  /* 0x00007100ff0d77ac */ /* 0x000ea20008000800 */
[----:B------:R-:W-:Y:S02]  /*01f0*/  MOV R8, RZ ;  /* 0x000000ff00087202 */ /* 0x000fe40000000f00 */
[----:B------:R-:W-:Y:S01]  /*0200*/  IADD3 R11, PT, PT, -R11, RZ, RZ ;  /* 0x000000ff0b0b7210 */ /* 0x000fe20007ffe1ff */
[----:B------:R-:W3:Y:S01]  /*0210*/  LDCU UR12, c[0x0][0x3ac] ;  /* 0x00007580ff0c77ac */ /* 0x000ee20008000800 */
[----:B------:R-:W4:Y:S01]  /*0220*/  LDCU.64 UR4, c[0x0][0x380] ;  /* 0x00007000ff0477ac */ /* 0x000f220008000a00 */
[----:B-1----:R-:W-:-:S02]  /*0230*/  IADD3 R2, P0, PT, R4, UR10, RZ ;  /* 0x0000000a04027c10 */ /* 0x002fc4000ff1e0ff */
[----:B------:R-:W-:Y:S02]  /*0240*/  IADD3 R4, P1, PT, R4, UR8, RZ ;  /* 0x0000000804047c10 */ /* 0x000fe4000ff3e0ff */
[C---:B------:R-:W-:Y:S02]  /*0250*/  IADD3.X R19, PT, PT, R5.reuse, UR11, RZ, P0, !PT ;  /* 0x0000000b05137c10 */ /* 0x040fe400087fe4ff */
[----:B--2---:R-:W-:-:S09]  /*0260*/  IADD3.X R5, PT, PT, R5, UR9, RZ, P1, !PT ;  /* 0x0000000905057c10 */ /* 0x004fd20008ffe4ff */
.L_x_9:
[----:B------:R-:W2:Y:S04]  /*0270*/  LDG.E.CONSTANT R3, desc[UR6][R4.64] ;  /* 0x0000000604037981 */ /* 0x000ea8000c1e9900 */
[----:B------:R-:W5:Y:S01]  /*0280*/  LDG.E.CONSTANT R13, desc[UR6][R4.64+0x4] ;  /* 0x00000406040d7981 */ /* 0x000f62000c1e9900 */
[----:B--2---:R-:W-:Y:S02]  /*0290*/  IMAD R3, R3, UR13, RZ ;  /* 0x0000000d03037c24 */ /* 0x004fe4000f8e02ff */
[----:B-----5:R-:W-:-:S03]  /*02a0*/  IMAD R13, R13, UR13, RZ ;  /* 0x0000000d0d0d7c24 */ /* 0x020fc6000f8e02ff */
[----:B------:R-:W-:-:S04]  /*02b0*/  IADD3 R17, P0, PT, R3, R0, RZ ;  /* 0x0000000003117210 */ /* 0x000fc80007f1e0ff */
[----:B------:R-:W-:Y:S01]  /*02c0*/  LEA.HI.X.SX32 R20, R3, RZ, 0x1, P0 ;  /* 0x000000ff03147211 */ /* 0x000fe200000f0eff */
[----:B------:R-:W-:Y:S01]  /*02d0*/  IMAD.MOV.U32 R3, RZ, RZ, R19 ;  /* 0x000000ffff037224 */ /* 0x000fe200078e0013 */
[----:B----4-:R-:W-:Y:S02]  /*02e0*/  LEA R16, P0, R17, UR4, 0x2 ;  /* 0x0000000411107c11 */ /* 0x010fe4000f8010ff */
[----:B------:R-:W-:Y:S02]  /*02f0*/  IADD3 R15, P1, PT, R13, R0, RZ ;  /* 0x000000000d0f7210 */ /* 0x000fe40007f3e0ff */
[----:B------:R-:W-:Y:S02]  /*0300*/  LEA.HI.X R17, R17, UR5, R20, 0x2, P0 ;  /* 0x0000000511117c11 */ /* 0x000fe400080f1414 */
[----:B------:R-:W-:Y:S02]  /*0310*/  LEA.HI.X.SX32 R18, R13, RZ, 0x1, P1 ;  /* 0x000000ff0d127211 */ /* 0x000fe400008f0eff */
[C---:B------:R-:W-:Y:S01]  /*0320*/  LEA R14, P1, R15.reuse, UR4, 0x2 ;  /* 0x000000040f0e7c11 */ /* 0x040fe2000f8210ff */
[----:B------:R-:W2:Y:S03]  /*0330*/  LDG.E.CONSTANT R13, desc[UR6][R2.64] ;  /* 0x00000006020d7981 */ /* 0x000ea6000c1e9900 */
[----:B------:R-:W-:Y:S01]  /*0340*/  LEA.HI.X R15, R15, UR5, R18, 0x2, P1 ;  /* 0x000000050f0f7c11 */ /* 0x000fe200088f1412 */
[----:B------:R-:W2:Y:S04]  /*0350*/  LDG.E.CONSTANT R16, desc[UR6][R16.64] ;  /* 0x0000000610107981 */ /* 0x000ea8000c1e9900 */
[----:B------:R-:W4:Y:S04]  /*0360*/  LDG.E.CONSTANT R18, desc[UR6][R2.64+0x4] ;  /* 0x0000040602127981 */ /* 0x000f28000c1e9900 */
[----:B------:R-:W4:Y:S01]  /*0370*/  LDG.E.CONSTANT R15, desc[UR6][R14.64] ;  /* 0x000000060e0f7981 */ /* 0x000f22000c1e9900 */
[----:B------:R-:W-:Y:S01]  /*0380*/  HFMA2 R21, -RZ, RZ, 3.7421875, 0 ;  /* 0x437c0000ff157431 */ /* 0x000fe200000001ff */
[----:B------:R-:W-:Y:S01]  /*0390*/  MOV R20, 0x3bbb989d ;  /* 0x3bbb989d00147802 */ /* 0x000fe20000000f00 */
[----:B------:R-:W-:Y:S01]  /*03a0*/  BSSY.RECONVERGENT B0, `(.L_x_5) ;  /* 0x0000034000007945 */ /* 0x000fe20003800200 */
[----:B------:R-:W-:-:S04]  /*03b0*/  IADD3 R11, PT, PT, R11, 0x2, RZ ;  /* 0x000000020b0b7810 */ /* 0x000fc80007ffe0ff */
[----:B------:R-:W-:Y:S01]  /*03c0*/  ISETP.NE.AND P0, PT, R11, RZ, PT ;  /* 0x000000ff0b00720c */ /* 0x000fe20003f05270 */
[----:B--2---:R-:W-:-:S04]  /*03d0*/  FADD R13, -R13, R16 ;  /* 0x000000100d0d7221 */ /* 0x004fc80000000100 */
[----:B---3--:R-:W-:Y:S01]  /*03e0*/  FMUL R19, R13, -UR12 ;  /* 0x8000000c0d137c20 */ /* 0x008fe20008400000 */
[----:B----4-:R-:W-:-:S03]  /*03f0*/  FADD R13, -R18, R15 ;  /* 0x0000000f120d7221 */ /* 0x010fc60000000100 */
[----:B------:R-:W-:-:S04]  /*0400*/  FFMA.SAT R18, R19, R20, 0.5 ;  /* 0x3f00000013127423 */ /* 0x000fc80000002014 */
[----:B------:R-:W-:Y:S01]  /*0410*/  FFMA.RM R18, R18, R21, 12582913 ;  /* 0x4b40000112127423 */ /* 0x000fe20000004015 */
[----:B------:R-:W-:-:S03]  /*0420*/  FMUL R13, R13, -UR12 ;  /* 0x8000000c0d0d7c20 */ /* 0x000fc60008400000 */
[----:B------:R-:W-:Y:S01]  /*0430*/  FADD R14, R18, -12583039 ;  /* 0xcb40007f120e7421 */ /* 0x000fe20000000000 */
[----:B------:R-:W-:-:S03]  /*0440*/  FFMA.SAT R16, R13, R20, 0.5 ;  /* 0x3f0000000d107423 */ /* 0x000fc60000002014 */
[----:B------:R-:W-:Y:S01]  /*0450*/  FFMA R14, R19, 1.4426950216293334961, -R14 ;  /* 0x3fb8aa3b130e7823 */ /* 0x000fe2000000080e */
[----:B------:R-:W-:-:S03]  /*0460*/  FFMA.RM R17, R16, R21, 12582913 ;  /* 0x4b40000110117423 */ /* 0x000fc60000004015 */
[----:B------:R-:W-:Y:S01]  /*0470*/  FFMA R16, R19, 1.925963033500011079e-08, R14 ;  /* 0x32a5706013107823 */ /* 0x000fe2000000000e */
[----:B------:R-:W-:-:S05]  /*0480*/  FADD R20, R17, -12583039 ;  /* 0xcb40007f11147421 */ /* 0x000fca0000000000 */
[----:B------:R-:W1:Y:S01]  /*0490*/  MUFU.EX2 R16, R16 ;  /* 0x0000001000107308 */ /* 0x000e620000000800 */
[----:B------:R-:W-:Y:S01]  /*04a0*/  FFMA R20, R13, 1.4426950216293334961, -R20 ;  /* 0x3fb8aa3b0d147823 */ /* 0x000fe20000000814 */
[----:B------:R-:W-:-:S03]  /*04b0*/  IMAD.SHL.U32 R15, R18, 0x800000, RZ ;  /* 0x00800000120f7824 */ /* 0x000fc600078e00ff */
[----:B------:R-:W-:-:S04]  /*04c0*/  FFMA R20, R13, 1.925963033500011079e-08, R20 ;  /* 0x32a570600d147823 */ /* 0x000fc80000000014 */
[----:B------:R-:W2:Y:S01]  /*04d0*/  MUFU.EX2 R21, R20 ;  /* 0x0000001400157308 */ /* 0x000ea20000000800 */
[----:B-1----:R-:W-:-:S05]  /*04e0*/  FFMA R15, R15, R16, 1 ;  /* 0x3f8000000f0f7423 */ /* 0x002fca0000000010 */
[----:B------:R-:W-:Y:S02]  /*04f0*/  FSETP.NE.AND P2, PT, |R15|, +INF , PT ;  /* 0x7f8000000f00780b */ /* 0x000fe40003f45200 */
[----:B------:R-:W-:-:S05]  /*0500*/  SHF.L.U32 R14, R17, 0x17, RZ ;  /* 0x00000017110e7819 */ /* 0x000fca00000006ff */
[----:B--2---:R-:W-:-:S05]  /*0510*/  FFMA R14, R14, R21, 1 ;  /* 0x3f8000000e0e7423 */ /* 0x004fca0000000015 */
[----:B------:R-:W-:Y:S01]  /*0520*/  FSETP.NE.AND P1, PT, |R14|, +INF , PT ;  /* 0x7f8000000e00780b */ /* 0x000fe20003f25200 */
[----:B------:R-:W-:-:S12]  /*0530*/  @!P2 BRA `(.L_x_6) ;  /* 0x000000000068a947 */ /* 0x000fd80003800000 */
[----:B------:R-:W-:Y:S02]  /*0540*/  FSETP.GEU.AND P2, PT, R15, 1.175494350822287508e-38, PT ;  /* 0x008000000f00780b */ /* 0x000fe40003f4e000 */
[----:B------:R-:W-:-:S11]  /*0550*/  MOV R17, 0x3e055027 ;  /* 0x3e05502700117802 */ /* 0x000fd60000000f00 */
[----:B------:R-:W-:-:S04]  /*0560*/  @!P2 FMUL R15, R15, 8388608 ;  /* 0x4b0000000f0fa820 */ /* 0x000fc80000400000 */
[C---:B------:R-:W-:Y:S01]  /*0570*/  VIADD R16, R15.reuse, 0xc0d55555 ;  /* 0xc0d555550f107836 */ /* 0x040fe20000000000 */
[----:B------:R-:W-:-:S04]  /*0580*/  FSETP.NEU.AND P3, PT, R15, RZ, PT ;  /* 0x000000ff0f00720b */ /* 0x000fc80003f6d000 */
[----:B------:R-:W-:-:S04]  /*0590*/  LOP3.LUT R18, R16, 0xff800000, RZ, 0xc0, !PT ;  /* 0xff80000010127812 */ /* 0x000fc800078ec0ff */
[-C--:B------:R-:W-:Y:S02]  /*05a0*/  IADD3 R16, PT, PT, R15, -R18.reuse, RZ ;  /* 0x800000120f107210 */ /* 0x080fe40007ffe0ff */
[----:B------:R-:W-:-:S03]  /*05b0*/  I2FP.F32.S32 R18, R18 ;  /* 0x0000001200127245 */ /* 0x000fc60000201400 */
[----:B------:R-:W-:-:S04]  /*05c0*/  FADD R16, R16, -1 ;  /* 0xbf80000010107421 */ /* 0x000fc80000000000 */
[----:B------:R-:W-:-:S04]  /*05d0*/  FFMA R17, R16, -R17, 0.14084610342979431152 ;  /* 0x3e1039f610117423 */ /* 0x000fc80000000811 */
[----:B------:R-:W-:-:S04]  /*05e0*/  FFMA R17, R16, R17, -0.12148627638816833496 ;  /* 0xbdf8cdcc10117423 */ /* 0x000fc80000000011 */
[----:B------:R-:W-:-:S04]  /*05f0*/  FFMA R17, R16, R17, 0.13980610668659210205 ;  /* 0x3e0f295510117423 */ /* 0x000fc80000000011 */
[----:B------:R-:W-:-:S04]  /*0600*/  FFMA R17, R16, R17, -0.16684235632419586182 ;  /* 0xbe2ad8b910117423 */ /* 0x000fc80000000011 */
[----:B------:R-:W-:-:S04]  /*0610*/  FFMA R17, R16, R17, 0.20012299716472625732 ;  /* 0x3e4ced0b10117423 */ /* 0x000fc80000000011 */
[----:B------:R-:W-:-:S04]  /*0620*/  FFMA R17, R16, R17, -0.24999669194221496582 ;  /* 0xbe7fff2210117423 */ /* 0x000fc80000000011 */
[----:B------:R-:W-:-:S04]  /*0630*/  FFMA R17, R16, R17, 0.33333182334899902344 ;  /* 0x3eaaaa7810117423 */ /* 0x000fc80000000011 */
[C---:B------:R-:W-:Y:S01]  /*0640*/  FFMA R19, R16.reuse, R17, -0.5 ;  /* 0xbf00000010137423 */ /* 0x040fe20000000011 */
[----:B------:R-:W-:Y:S02]  /*0650*/  FSEL R17, RZ, -23, P2 ;  /* 0xc1b80000ff117808 */ /* 0x000fe40001000000 */
[----:B------:R-:W-:Y:S01]  /*0660*/  ISETP.GT.U32.AND P2, PT, R15, 0x7f7fffff, PT ;  /* 0x7f7fffff0f00780c */ /* 0x000fe20003f44070 */
[----:B------:R-:W-:Y:S02]  /*0670*/  FMUL R19, R16, R19 ;  /* 0x0000001310137220 */ /* 0x000fe40000400000 */
[----:B------:R-:W-:Y:S01]  /*0680*/  FFMA R17, R18, 1.1920928955078125e-07, R17 ;  /* 0x3400000012117823 */ /* 0x000fe20000000011 */
[----:B------:R-:W-:Y:S01]  /*0690*/  MOV R18, 0x7f800000 ;  /* 0x7f80000000127802 */ /* 0x000fe20000000f00 */
[----:B------:R-:W-:-:S04]  /*06a0*/  FFMA R16, R16, R19, R16 ;  /* 0x0000001310107223 */ /* 0x000fc80000000010 */
[----:B------:R-:W-:-:S04]  /*06b0*/  FFMA R16, R17, 0.69314718246459960938, R16 ;  /* 0x3f31721811107823 */ /* 0x000fc80000000010 */
[----:B------:R-:W-:-:S05]  /*06c0*/  @P2 FFMA R16, R15, R18, +INF ;  /* 0x7f8000000f102423 */ /* 0x000fca0000000012 */
[----:B------:R-:W-:-:S07]  /*06d0*/  FSEL R19, R16, -INF , P3 ;  /* 0xff80000010137808 */ /* 0x000fce0001800000 */
.L_x_6:
[----:B------:R-:W-:Y:S05]  /*06e0*/  BSYNC.RECONVERGENT B0 ;  /* 0x0000000000007941 */ /* 0x000fea0003800200 */
.L_x_5:
[----:B------:R-:W-:Y:S01]  /*06f0*/  BSSY.RECONVERGENT B0, `(.L_x_7) ;  /* 0x000001d000007945 */ /* 0x000fe20003800200 */
[----:B------:R-:W-:-:S03]  /*0700*/  FADD R8, -R19, R8 ;  /* 0x0000000813087221 */ /* 0x000fc60000000100 */
[----:B------:R-:W-:Y:S05]  /*0710*/  @!P1 BRA `(.L_x_8) ;  /* 0x0000000000689947 */ /* 0x000fea0003800000 */
[----:B------:R-:W-:Y:S02]  /*0720*/  FSETP.GEU.AND P1, PT, R14, 1.175494350822287508e-38, PT ;  /* 0x008000000e00780b */ /* 0x000fe40003f2e000 */
[----:B------:R-:W-:-:S11]  /*0730*/  MOV R16, 0x3e055027 ;  /* 0x3e05502700107802 */ /* 0x000fd60000000f00 */
[----:B------:R-:W-:-:S04]  /*0740*/  @!P1 FMUL R14, R14, 8388608 ;  /* 0x4b0000000e0e9820 */ /* 0x000fc80000400000 */
[C---:B------:R-:W-:Y:S01]  /*0750*/  VIADD R13, R14.reuse, 0xc0d55555 ;  /* 0xc0d555550e0d7836 */ /* 0x040fe20000000000 */
[----:B------:R-:W-:-:S04]  /*0760*/  FSETP.NEU.AND P2, PT, R14, RZ, PT ;  /* 0x000000ff0e00720b */ /* 0x000fc80003f4d000 */
[----:B------:R-:W-:-:S04]  /*0770*/  LOP3.LUT R15, R13, 0xff800000, RZ, 0xc0, !PT ;  /* 0xff8000000d0f7812 */ /* 0x000fc800078ec0ff */
[----:B------:R-:W-:-:S05]  /*0780*/  IADD3 R13, PT, PT, R14, -R15, RZ ;  /* 0x8000000f0e0d7210 */ /* 0x000fca0007ffe0ff */
[----:B------:R-:W-:Y:S01]  /*0790*/  FADD R17, R13, -1 ;  /* 0xbf8000000d117421 */ /* 0x000fe20000000000 */
[----:B------:R-:W-:Y:S02]  /*07a0*/  FSEL R13, RZ, -23, P1 ;  /* 0xc1b80000ff0d7808 */ /* 0x000fe40000800000 */
[----:B------:R-:W-:Y:S01]  /*07b0*/  ISETP.GT.U32.AND P1, PT, R14, 0x7f7fffff, PT ;  /* 0x7f7fffff0e00780c */ /* 0x000fe20003f24070 */
        /* <DEDUP_REMOVED lines=8> */
[----:B------:R-:W-:Y:S02]  /*0840*/  I2FP.F32.S32 R16, R15 ;  /* 0x0000000f00107245 */ /* 0x000fe40000201400 */
[----:B------:R-:W-:Y:S01]  /*0850*/  MOV R15, 0x7f800000 ;  /* 0x7f800000000f7802 */ /* 0x000fe20000000f00 */
[C---:B------:R-:W-:Y:S02]  /*0860*/  FMUL R18, R17.reuse, R18 ;  /* 0x0000001211127220 */ /* 0x040fe40000400000 */
[----:B------:R-:W-:Y:S02]  /*0870*/  FFMA R13, R16, 1.1920928955078125e-07, R13 ;  /* 0x34000000100d7823 */ /* 0x000fe4000000000d */
[----:B------:R-:W-:-:S04]  /*0880*/  FFMA R18, R17, R18, R17 ;  /* 0x0000001211127223 */ /* 0x000fc80000000011 */
[----:B------:R-:W-:Y:S01]  /*0890*/  FFMA R13, R13, 0.69314718246459960938, R18 ;  /* 0x3f3172180d0d7823 */ /* 0x000fe20000000012 */
[----:B------:R-:W-:-:S05]  /*08a0*/  @P1 FFMA R13, R14, R15, +INF ;  /* 0x7f8000000e0d1423 */ /* 0x000fca000000000f */
[----:B------:R-:W-:-:S07]  /*08b0*/  FSEL R13, R13, -INF , P2 ;  /* 0xff8000000d0d7808 */ /* 0x000fce0001000000 */
.L_x_8:
[----:B------:R-:W-:Y:S05]  /*08c0*/  BSYNC.RECONVERGENT B0 ;  /* 0x0000000000007941 */ /* 0x000fea0003800200 */
.L_x_7:
[----:B------:R-:W-:Y:S01]  /*08d0*/  IADD3 R2, P1, PT, R2, 0x8, RZ ;  /* 0x0000000802027810 */ /* 0x000fe20007f3e0ff */
[----:B------:R-:W-:Y:S01]  /*08e0*/  FADD R8, R8, -R13 ;  /* 0x8000000d08087221 */ /* 0x000fe20000000000 */
[----:B------:R-:W-:-:S03]  /*08f0*/  IADD3 R4, P2, PT, R4, 0x8, RZ ;  /* 0x0000000804047810 */ /* 0x000fc60007f5e0ff */
[----:B------:R-:W-:Y:S01]  /*0900*/  IMAD.X R19, RZ, RZ, R3, P1 ;  /* 0x000000ffff137224 */ /* 0x000fe200008e0603 */
[----:B------:R-:W-:Y:S01]  /*0910*/  IADD3.X R5, PT, PT, RZ, R5, RZ, P2, !PT ;  /* 0x00000005ff057210 */ /* 0x000fe200017fe4ff */
[----:B------:R-:W-:Y:S08]  /*0920*/  @P0 BRA `(.L_x_9) ;  /* 0xfffffff800500947 */ /* 0x000ff0000383ffff */
[----:B------:R-:W-:Y:S01]  /*0930*/  HFMA2 R3, -RZ, RZ, 0, 0 ;  /* 0x00000000ff037431 */ /* 0x000fe200000001ff */
[----:B------:R-:W-:-:S07]  /*0940*/  LOP3.LUT R2, R10, 0x7ffffffe, RZ, 0xc0, !PT ;  /* 0x7ffffffe0a027812 */ /* 0x000fce00078ec0ff */
.L_x_4:
[----:B------:R-:W-:-:S04]  /*0950*/  LOP3.LUT R10, R10, 0x1, RZ, 0xc0, !PT ;  /* 0x000000010a0a7812 */ /* 0x000fc800078ec0ff */
[----:B------:R-:W-:-:S13]  /*0960*/  ISETP.NE.U32.AND P0, PT, R10, 0x1, PT ;  /* 0x000000010a00780c */ /* 0x000fda0003f05070 */
[----:B------:R-:W-:Y:S05]  /*0970*/  @P0 BRA `(.L_x_3) ;  /* 0x0000000000fc0947 */ /* 0x000fea0003800000 */
[----:B------:R-:W1:Y:S01]  /*0980*/  LDCU.128 UR8, c[0x0][0x390] ;  /* 0x00007200ff0877ac */ /* 0x000e620008000c00 */
[----:B------:R-:W-:Y:S01]  /*0990*/  IADD3 R9, P0, PT, R9, R2, RZ ;  /* 0x0000000209097210 */ /* 0x000fe20007f1e0ff */
[----:B------:R-:W2:Y:S03]  /*09a0*/  LDCU UR4, c[0x0][0x388] ;  /* 0x00007100ff0477ac */ /* 0x000ea60008000800 */
[----:B------:R-:W-:Y:S01]  /*09b0*/  IADD3.X R2, PT, PT, R12, R3, RZ, P0, !PT ;  /* 0x000000030c027210 */ /* 0x000fe200007fe4ff */
[----:B------:R-:W-:-:S03]  /*09c0*/  IMAD.SHL.U32 R4, R9, 0x4, RZ ;  /* 0x0000000409047824 */ /* 0x000fc600078e00ff */
[----:B------:R-:W-:Y:S02]  /*09d0*/  SHF.L.U64.HI R11, R9, 0x2, R2 ;  /* 0x00000002090b7819 */ /* 0x000fe40000010202 */
[----:B-1----:R-:W-:-:S04]  /*09e0*/  IADD3 R2, P0, PT, R4, UR8, RZ ;  /* 0x0000000804027c10 */ /* 0x002fc8000ff1e0ff */
[----:B------:R-:W-:Y:S01]  /*09f0*/  IADD3.X R3, PT, PT, R11, UR9, RZ, P0, !PT ;  /* 0x000000090b037c10 */ /* 0x000fe200087fe4ff */
[----:B------:R-:W1:Y:S04]  /*0a00*/  LDCU.64 UR8, c[0x0][0x380] ;  /* 0x00007000ff0877ac */ /* 0x000e680008000a00 */
[----:B------:R-:W2:Y:S01]  /*0a10*/  LDG.E.CONSTANT R2, desc[UR6][R2.64] ;  /* 0x0000000602027981 */ /* 0x000ea2000c1e9900 */
[----:B------:R-:W-:Y:S01]  /*0a20*/  IADD3 R4, P0, PT, R4, UR10, RZ ;  /* 0x0000000a04047c10 */ /* 0x000fe2000ff1e0ff */
[----:B--2---:R-:W-:Y:S01]  /*0a30*/  IMAD R5, R2, UR4, RZ ;  /* 0x0000000402057c24 */ /* 0x004fe2000f8e02ff */
[----:B------:R-:W2:Y:S04]  /*0a40*/  LDCU UR4, c[0x0][0x3ac] ;  /* 0x00007580ff0477ac */ /* 0x000ea80008000800 */
[----:B------:R-:W-:-:S04]  /*0a50*/  IADD3 R9, P1, PT, R5, R0, RZ ;  /* 0x0000000005097210 */ /* 0x000fc80007f3e0ff */
[----:B------:R-:W-:Y:S02]  /*0a60*/  LEA.HI.X.SX32 R12, R5, RZ, 0x1, P1 ;  /* 0x000000ff050c7211 */ /* 0x000fe400008f0eff */
[----:B-1----:R-:W-:Y:S02]  /*0a70*/  LEA R10, P1, R9, UR8, 0x2 ;  /* 0x00000008090a7c11 */ /* 0x002fe4000f8210ff */
[----:B------:R-:W-:Y:S02]  /*0a80*/  IADD3.X R5, PT, PT, R11, UR11, RZ, P0, !PT ;  /* 0x0000000b0b057c10 */ /* 0x000fe400087fe4ff */
[----:B------:R-:W-:-:S03]  /*0a90*/  LEA.HI.X R11, R9, UR9, R12, 0x2, P1 ;  /* 0x00000009090b7c11 */ /* 0x000fc600088f140c */
[----:B------:R-:W3:Y:S04]  /*0aa0*/  LDG.E.CONSTANT R4, desc[UR6][R4.64] ;  /* 0x0000000604047981 */ /* 0x000ee8000c1e9900 */
[----:B------:R-:W3:Y:S01]  /*0ab0*/  LDG.E.CONSTANT R11, desc[UR6][R10.64] ;  /* 0x000000060a0b7981 */ /* 0x000ee2000c1e9900 */
[----:B------:R-:W-:Y:S01]  /*0ac0*/  HFMA2 R9, -RZ, RZ, 3.7421875, 0 ;  /* 0x437c0000ff097431 */ /* 0x000fe200000001ff */
[----:B------:R-:W-:Y:S01]  /*0ad0*/  MOV R3, 0x3bbb989d ;  /* 0x3bbb989d00037802 */ /* 0x000fe20000000f00 */
[----:B------:R-:W-:Y:S01]  /*0ae0*/  BSSY.RECONVERGENT B0, `(.L_x_10) ;  /* 0x0000027000007945 */ /* 0x000fe20003800200 */
[----:B---3--:R-:W-:-:S04]  /*0af0*/  FADD R2, -R4, R11 ;  /* 0x0000000b04027221 */ /* 0x008fc80000000100 */
[----:B--2---:R-:W-:-:S04]  /*0b00*/  FMUL R12, R2, -UR4 ;  /* 0x80000004020c7c20 */ /* 0x004fc80008400000 */
[----:B------:R-:W-:-:S04]  /*0b10*/  FFMA.SAT R2, R12, R3, 0.5 ;  /* 0x3f0000000c027423 */ /* 0x000fc80000002003 */
[----:B------:R-:W-:-:S04]  /*0b20*/  FFMA.RM R2, R2, R9, 12582913 ;  /* 0x4b40000102027423 */ /* 0x000fc80000004009 */
[C---:B------:R-:W-:Y:S01]  /*0b30*/  FADD R3, R2.reuse, -12583039 ;  /* 0xcb40007f02037421 */ /* 0x040fe20000000000 */
[----:B------:R-:W-:-:S03]  /*0b40*/  SHF.L.U32 R2, R2, 0x17, RZ ;  /* 0x0000001702027819 */ /* 0x000fc600000006ff */
[----:B------:R-:W-:-:S04]  /*0b50*/  FFMA R3, R12, 1.4426950216293334961, -R3 ;  /* 0x3fb8aa3b0c037823 */ /* 0x000fc80000000803 */
[----:B------:R-:W-:-:S06]  /*0b60*/  FFMA R3, R12, 1.925963033500011079e-08, R3 ;  /* 0x32a570600c037823 */ /* 0x000fcc0000000003 */
[----:B------:R-:W1:Y:S02]  /*0b70*/  MUFU.EX2 R3, R3 ;  /* 0x0000000300037308 */ /* 0x000e640000000800 */
[----:B-1----:R-:W-:-:S05]  /*0b80*/  FFMA R2, R2, R3, 1 ;  /* 0x3f80000002027423 */ /* 0x002fca0000000003 */
[----:B------:R-:W-:-:S13]  /*0b90*/  FSETP.NE.AND P0, PT, |R2|, +INF , PT ;  /* 0x7f8000000200780b */ /* 0x000fda0003f05200 */
        /* <DEDUP_REMOVED lines=27> */
.L_x_11:
[----:B------:R-:W-:Y:S05]  /*0d50*/  BSYNC.RECONVERGENT B0 ;  /* 0x0000000000007941 */ /* 0x000fea0003800200 */
.L_x_10:
[----:B------:R-:W-:-:S07]  /*0d60*/  FADD R8, R8, -R12 ;  /* 0x8000000c08087221 */ /* 0x000fce0000000000 */
.L_x_3:
[----:B------:R-:W-:Y:S01]  /*0d70*/  IMAD.MOV.U32 R3, RZ, RZ, 0x3bbb989d ;  /* 0x3bbb989dff037424 */ /* 0x000fe200078e00ff */
[----:B------:R-:W-:Y:S01]  /*0d80*/  MOV R5, 0x437c0000 ;  /* 0x437c000000057802 */ /* 0x000fe20000000f00 */
[----:B------:R-:W1:Y:S02]  /*0d90*/  LDCU UR8, c[0x0][0x388] ;  /* 0x00007100ff0877ac */ /* 0x000e640008000800 */
[----:B------:R-:W-:Y:S01]  /*0da0*/  FFMA.SAT R2, R3, R8, 0.5 ;  /* 0x3f00000003027423 */ /* 0x000fe20000002008 */
[----:B------:R-:W2:Y:S03]  /*0db0*/  LDCU.64 UR4, c[0x0][0x3b0] ;  /* 0x00007600ff0477ac */ /* 0x000ea60008000a00 */
[----:B------:R-:W-:-:S04]  /*0dc0*/  FFMA.RM R2, R2, R5, 12582913 ;  /* 0x4b40000102027423 */ /* 0x000fc80000004005 */
[C---:B------:R-:W-:Y:S01]  /*0dd0*/  FADD R3, R2.reuse, -12583039 ;  /* 0xcb40007f02037421 */ /* 0x040fe20000000000 */
[----:B------:R-:W-:-:S03]  /*0de0*/  SHF.L.U32 R4, R2, 0x17, RZ ;  /* 0x0000001702047819 */ /* 0x000fc600000006ff */
[----:B------:R-:W-:-:S04]  /*0df0*/  FFMA R3, R8, 1.4426950216293334961, -R3 ;  /* 0x3fb8aa3b08037823 */ /* 0x000fc80000000803 */
[----:B------:R-:W-:Y:S01]  /*0e00*/  FFMA R8, R8, 1.925963033500011079e-08, R3 ;  /* 0x32a5706008087823 */ /* 0x000fe20000000003 */
[----:B-1----:R-:W-:Y:S01]  /*0e10*/  IMAD R3, R7, UR8, RZ ;  /* 0x0000000807037c24 */ /* 0x002fe2000f8e02ff */
[----:B0-----:R-:W-:Y:S02]  /*0e20*/  IADD3 R7, PT, PT, R6, R7, RZ ;  /* 0x0000000706077210 */ /* 0x001fe40007ffe0ff */
[----:B------:R-:W0:Y:S02]  /*0e30*/  MUFU.EX2 R5, R8 ;  /* 0x0000000800057308 */ /* 0x000e240000000800 */
[----:B------:R-:W-:-:S04]  /*0e40*/  IADD3 R9, P0, PT, R3, R0, RZ ;  /* 0x0000000003097210 */ /* 0x000fc80007f1e0ff */
[----:B------:R-:W-:Y:S02]  /*0e50*/  LEA.HI.X.SX32 R10, R3, RZ, 0x1, P0 ;  /* 0x000000ff030a7211 */ /* 0x000fe400000f0eff */
[C---:B--2---:R-:W-:Y:S01]  /*0e60*/  LEA R2, P0, R9.reuse, UR4, 0x2 ;  /* 0x0000000409027c11 */ /* 0x044fe2000f8010ff */
[----:B------:R-:W1:Y:S03]  /*0e70*/  LDCU UR4, c[0x0][0x3a8] ;  /* 0x00007500ff0477ac */ /* 0x000e660008000800 */
[----:B------:R-:W-:Y:S01]  /*0e80*/  LEA.HI.X R3, R9, UR5, R10, 0x2, P0 ;  /* 0x0000000509037c11 */ /* 0x000fe200080f140a */
[----:B0-----:R-:W-:-:S05]  /*0e90*/  FMUL R5, R4, R5 ;  /* 0x0000000504057220 */ /* 0x001fca0000400000 */
[----:B------:R2:W-:Y:S01]  /*0ea0*/  STG.E desc[UR6][R2.64], R5 ;  /* 0x0000000502007986 */ /* 0x0005e2000c101906 */
[----:B-1----:R-:W-:-:S13]  /*0eb0*/  ISETP.GE.AND P0, PT, R7, UR4, PT ;  /* 0x0000000407007c0c */ /* 0x002fda000bf06270 */
[----:B--2---:R-:W-:Y:S05]  /*0ec0*/  @!P0 BRA `(.L_x_12) ;  /* 0xfffffff0007c8947 */ /* 0x004fea000383ffff */
[----:B------:R-:W-:Y:S05]  /*0ed0*/  EXIT ;  /* 0x000000000000794d */ /* 0x000fea0003800000 */
.L_x_13:
        /* <DEDUP_REMOVED lines=10> */
.L_x_15:


//--------------------- .nv.shared.reserved.0     --------------------------
	.section	.nv.shared.reserved.0,"aw",@nobits
	.weak		__nv_reservedSMEM_offset_0_alias
	.size		__nv_reservedSMEM_offset_0_alias, 0, 64
	.other		__nv_reservedSMEM_offset_0_alias,@"STO_CUDA_RESERVED_SHARED STV_DEFAULT"
__nv_reservedSMEM_offset_0_alias:
	.zero		0
	.zero		64


//--------------------- .nv.constant0._Z18PolynomForwardImplPKfiS0_iiPf --------------------------
	.section	.nv.constant0._Z18PolynomForwardImplPKfiS0_iiPf,"a",@progbits
	.sectionflags	@""
	.align	4
.nv.constant0._Z18PolynomForwardImplPKfiS0_iiPf:
	.zero		936


//--------------------- .nv.constant0._Z16PolynomProbsImplPKfiPKiS0_S2_ifPf --------------------------
	.section	.nv.constant0._Z16PolynomProbsImplPKfiPKiS0_S2_ifPf,"a",@progbits
	.sectionflags	@""
	.align	4
.nv.constant0._Z16PolynomProbsImplPKfiPKiS0_S2_ifPf:
	.zero		952


//--------------------- SYMBOLS --------------------------

	.type		.nv.reservedSmem.offset0,@object
	.size		.nv.reservedSmem.offset0,0x4
